//
// Generated by NVIDIA NVVM Compiler
//
// Compiler Build ID: CL-36424714
// Cuda compilation tools, release 13.0, V13.0.88
// Based on NVVM 20.0.0
//

.version 9.0
.target sm_100
.address_size 64

	// .globl	_Z16compute_M_kernelPK6float2S1_iiiPS_

.visible .entry _Z16compute_M_kernelPK6float2S1_iiiPS_(
	.param .u64 .ptr .align 1 _Z16compute_M_kernelPK6float2S1_iiiPS__param_0,
	.param .u64 .ptr .align 1 _Z16compute_M_kernelPK6float2S1_iiiPS__param_1,
	.param .u32 _Z16compute_M_kernelPK6float2S1_iiiPS__param_2,
	.param .u32 _Z16compute_M_kernelPK6float2S1_iiiPS__param_3,
	.param .u32 _Z16compute_M_kernelPK6float2S1_iiiPS__param_4,
	.param .u64 .ptr .align 1 _Z16compute_M_kernelPK6float2S1_iiiPS__param_5
)
{
	.reg .pred 	%p<22>;
	.reg .b32 	%r<70>;
	.reg .b32 	%f<207>;
	.reg .b64 	%rd<47>;

	ld.param.u64 	%rd4, [_Z16compute_M_kernelPK6float2S1_iiiPS__param_0];
	ld.param.u64 	%rd5, [_Z16compute_M_kernelPK6float2S1_iiiPS__param_1];
	ld.param.u32 	%r32, [_Z16compute_M_kernelPK6float2S1_iiiPS__param_2];
	ld.param.u32 	%r33, [_Z16compute_M_kernelPK6float2S1_iiiPS__param_3];
	ld.param.u32 	%r34, [_Z16compute_M_kernelPK6float2S1_iiiPS__param_4];
	ld.param.u64 	%rd6, [_Z16compute_M_kernelPK6float2S1_iiiPS__param_5];
	cvta.to.global.u64 	%rd1, %rd4;
	cvta.to.global.u64 	%rd2, %rd5;
	cvta.to.global.u64 	%rd3, %rd6;
	mov.u32 	%r35, %ctaid.x;
	mov.u32 	%r36, %ntid.x;
	mov.u32 	%r37, %tid.x;
	mad.lo.s32 	%r1, %r35, %r36, %r37;
	setp.ge.s32 	%p1, %r1, %r33;
	setp.lt.s32 	%p2, %r32, 1;
	or.pred  	%p3, %p1, %p2;
	@%p3 bra 	$L__BB0_26;
	mul.lo.s32 	%r2, %r34, %r1;
	setp.lt.s32 	%p4, %r34, 1;
	@%p4 bra 	$L__BB0_15;
	and.b32  	%r3, %r34, 7;
	and.b32  	%r46, %r34, 2147483640;
	neg.s32 	%r4, %r46;
	mov.b32 	%r59, 0;
$L__BB0_3:
	setp.lt.u32 	%p13, %r34, 8;
	mul.lo.s32 	%r6, %r59, %r33;
	mul.lo.s32 	%r7, %r6, %r34;
	mov.b32 	%r64, 0;
	mov.f32 	%f205, 0f00000000;
	mov.f32 	%f206, %f205;
	@%p13 bra 	$L__BB0_6;
	add.s32 	%r48, %r1, %r6;
	mul.lo.s32 	%r60, %r34, %r48;
	mov.f32 	%f205, 0f00000000;
	mov.u32 	%r61, %r2;
	mov.u32 	%r62, %r4;
$L__BB0_5:
	.pragma "nounroll";
	and.b32  	%r64, %r34, 2147483640;
	mul.wide.s32 	%rd29, %r61, 8;
	add.s64 	%rd30, %rd2, %rd29;
	mul.wide.s32 	%rd31, %r60, 8;
	add.s64 	%rd32, %rd1, %rd31;
	ld.global.v2.f32 	{%f32, %f33}, [%rd30];
	ld.global.v2.f32 	{%f34, %f35}, [%rd32];
	mul.f32 	%f36, %f33, %f35;
	fma.rn.f32 	%f37, %f32, %f34, %f36;
	mul.f32 	%f38, %f33, %f34;
	mul.f32 	%f39, %f32, %f35;
	sub.f32 	%f40, %f38, %f39;
	add.f32 	%f41, %f205, %f37;
	add.f32 	%f42, %f206, %f40;
	ld.global.v2.f32 	{%f43, %f44}, [%rd30+8];
	ld.global.v2.f32 	{%f45, %f46}, [%rd32+8];
	mul.f32 	%f47, %f44, %f46;
	fma.rn.f32 	%f48, %f43, %f45, %f47;
	mul.f32 	%f49, %f44, %f45;
	mul.f32 	%f50, %f43, %f46;
	sub.f32 	%f51, %f49, %f50;
	add.f32 	%f52, %f41, %f48;
	add.f32 	%f53, %f42, %f51;
	ld.global.v2.f32 	{%f54, %f55}, [%rd30+16];
	ld.global.v2.f32 	{%f56, %f57}, [%rd32+16];
	mul.f32 	%f58, %f55, %f57;
	fma.rn.f32 	%f59, %f54, %f56, %f58;
	mul.f32 	%f60, %f55, %f56;
	mul.f32 	%f61, %f54, %f57;
	sub.f32 	%f62, %f60, %f61;
	add.f32 	%f63, %f52, %f59;
	add.f32 	%f64, %f53, %f62;
	ld.global.v2.f32 	{%f65, %f66}, [%rd30+24];
	ld.global.v2.f32 	{%f67, %f68}, [%rd32+24];
	mul.f32 	%f69, %f66, %f68;
	fma.rn.f32 	%f70, %f65, %f67, %f69;
	mul.f32 	%f71, %f66, %f67;
	mul.f32 	%f72, %f65, %f68;
	sub.f32 	%f73, %f71, %f72;
	add.f32 	%f74, %f63, %f70;
	add.f32 	%f75, %f64, %f73;
	ld.global.v2.f32 	{%f76, %f77}, [%rd30+32];
	ld.global.v2.f32 	{%f78, %f79}, [%rd32+32];
	mul.f32 	%f80, %f77, %f79;
	fma.rn.f32 	%f81, %f76, %f78, %f80;
	mul.f32 	%f82, %f77, %f78;
	mul.f32 	%f83, %f76, %f79;
	sub.f32 	%f84, %f82, %f83;
	add.f32 	%f85, %f74, %f81;
	add.f32 	%f86, %f75, %f84;
	ld.global.v2.f32 	{%f87, %f88}, [%rd30+40];
	ld.global.v2.f32 	{%f89, %f90}, [%rd32+40];
	mul.f32 	%f91, %f88, %f90;
	fma.rn.f32 	%f92, %f87, %f89, %f91;
	mul.f32 	%f93, %f88, %f89;
	mul.f32 	%f94, %f87, %f90;
	sub.f32 	%f95, %f93, %f94;
	add.f32 	%f96, %f85, %f92;
	add.f32 	%f97, %f86, %f95;
	ld.global.v2.f32 	{%f98, %f99}, [%rd30+48];
	ld.global.v2.f32 	{%f100, %f101}, [%rd32+48];
	mul.f32 	%f102, %f99, %f101;
	fma.rn.f32 	%f103, %f98, %f100, %f102;
	mul.f32 	%f104, %f99, %f100;
	mul.f32 	%f105, %f98, %f101;
	sub.f32 	%f106, %f104, %f105;
	add.f32 	%f107, %f96, %f103;
	add.f32 	%f108, %f97, %f106;
	ld.global.v2.f32 	{%f109, %f110}, [%rd30+56];
	ld.global.v2.f32 	{%f111, %f112}, [%rd32+56];
	mul.f32 	%f113, %f110, %f112;
	fma.rn.f32 	%f114, %f109, %f111, %f113;
	mul.f32 	%f115, %f110, %f111;
	mul.f32 	%f116, %f109, %f112;
	sub.f32 	%f117, %f115, %f116;
	add.f32 	%f205, %f107, %f114;
	add.f32 	%f206, %f108, %f117;
	add.s32 	%r62, %r62, 8;
	add.s32 	%r61, %r61, 8;
	add.s32 	%r60, %r60, 8;
	setp.ne.s32 	%p14, %r62, 0;
	@%p14 bra 	$L__BB0_5;
$L__BB0_6:
	setp.eq.s32 	%p15, %r3, 0;
	@%p15 bra 	$L__BB0_14;
	add.s32 	%r49, %r3, -1;
	setp.lt.u32 	%p16, %r49, 3;
	@%p16 bra 	$L__BB0_9;
	add.s32 	%r50, %r64, %r2;
	mul.wide.s32 	%rd33, %r50, 8;
	add.s64 	%rd34, %rd2, %rd33;
	ld.global.v2.f32 	{%f119, %f120}, [%rd34];
	add.s32 	%r51, %r50, %r7;
	mul.wide.s32 	%rd35, %r51, 8;
	add.s64 	%rd36, %rd1, %rd35;
	ld.global.v2.f32 	{%f121, %f122}, [%rd36];
	mul.f32 	%f123, %f120, %f122;
	fma.rn.f32 	%f124, %f119, %f121, %f123;
	mul.f32 	%f125, %f120, %f121;
	mul.f32 	%f126, %f119, %f122;
	sub.f32 	%f127, %f125, %f126;
	add.f32 	%f128, %f205, %f124;
	add.f32 	%f129, %f206, %f127;
	ld.global.v2.f32 	{%f130, %f131}, [%rd34+8];
	ld.global.v2.f32 	{%f132, %f133}, [%rd36+8];
	mul.f32 	%f134, %f131, %f133;
	fma.rn.f32 	%f135, %f130, %f132, %f134;
	mul.f32 	%f136, %f131, %f132;
	mul.f32 	%f137, %f130, %f133;
	sub.f32 	%f138, %f136, %f137;
	add.f32 	%f139, %f128, %f135;
	add.f32 	%f140, %f129, %f138;
	ld.global.v2.f32 	{%f141, %f142}, [%rd34+16];
	ld.global.v2.f32 	{%f143, %f144}, [%rd36+16];
	mul.f32 	%f145, %f142, %f144;
	fma.rn.f32 	%f146, %f141, %f143, %f145;
	mul.f32 	%f147, %f142, %f143;
	mul.f32 	%f148, %f141, %f144;
	sub.f32 	%f149, %f147, %f148;
	add.f32 	%f150, %f139, %f146;
	add.f32 	%f151, %f140, %f149;
	ld.global.v2.f32 	{%f152, %f153}, [%rd34+24];
	ld.global.v2.f32 	{%f154, %f155}, [%rd36+24];
	mul.f32 	%f156, %f153, %f155;
	fma.rn.f32 	%f157, %f152, %f154, %f156;
	mul.f32 	%f158, %f153, %f154;
	mul.f32 	%f159, %f152, %f155;
	sub.f32 	%f160, %f158, %f159;
	add.f32 	%f205, %f150, %f157;
	add.f32 	%f206, %f151, %f160;
	add.s32 	%r64, %r64, 4;
$L__BB0_9:
	and.b32  	%r52, %r34, 3;
	setp.eq.s32 	%p17, %r52, 0;
	@%p17 bra 	$L__BB0_14;
	setp.eq.s32 	%p18, %r52, 1;
	@%p18 bra 	$L__BB0_12;
	add.s32 	%r53, %r64, %r2;
	mul.wide.s32 	%rd37, %r53, 8;
	add.s64 	%rd38, %rd2, %rd37;
	ld.global.v2.f32 	{%f162, %f163}, [%rd38];
	add.s32 	%r54, %r53, %r7;
	mul.wide.s32 	%rd39, %r54, 8;
	add.s64 	%rd40, %rd1, %rd39;
	ld.global.v2.f32 	{%f164, %f165}, [%rd40];
	mul.f32 	%f166, %f163, %f165;
	fma.rn.f32 	%f167, %f162, %f164, %f166;
	mul.f32 	%f168, %f163, %f164;
	mul.f32 	%f169, %f162, %f165;
	sub.f32 	%f170, %f168, %f169;
	add.f32 	%f171, %f205, %f167;
	add.f32 	%f172, %f206, %f170;
	ld.global.v2.f32 	{%f173, %f174}, [%rd38+8];
	ld.global.v2.f32 	{%f175, %f176}, [%rd40+8];
	mul.f32 	%f177, %f174, %f176;
	fma.rn.f32 	%f178, %f173, %f175, %f177;
	mul.f32 	%f179, %f174, %f175;
	mul.f32 	%f180, %f173, %f176;
	sub.f32 	%f181, %f179, %f180;
	add.f32 	%f205, %f171, %f178;
	add.f32 	%f206, %f172, %f181;
	add.s32 	%r64, %r64, 2;
$L__BB0_12:
	and.b32  	%r55, %r34, 1;
	setp.eq.b32 	%p19, %r55, 1;
	not.pred 	%p20, %p19;
	@%p20 bra 	$L__BB0_14;
	add.s32 	%r56, %r64, %r2;
	mul.wide.s32 	%rd41, %r56, 8;
	add.s64 	%rd42, %rd2, %rd41;
	ld.global.v2.f32 	{%f182, %f183}, [%rd42];
	add.s32 	%r57, %r56, %r7;
	mul.wide.s32 	%rd43, %r57, 8;
	add.s64 	%rd44, %rd1, %rd43;
	ld.global.v2.f32 	{%f184, %f185}, [%rd44];
	mul.f32 	%f186, %f183, %f185;
	fma.rn.f32 	%f187, %f182, %f184, %f186;
	mul.f32 	%f188, %f183, %f184;
	mul.f32 	%f189, %f182, %f185;
	sub.f32 	%f190, %f188, %f189;
	add.f32 	%f205, %f205, %f187;
	add.f32 	%f206, %f206, %f190;
$L__BB0_14:
	add.s32 	%r58, %r6, %r1;
	mul.wide.s32 	%rd45, %r58, 8;
	add.s64 	%rd46, %rd3, %rd45;
	st.global.v2.f32 	[%rd46], {%f205, %f206};
	add.s32 	%r59, %r59, 1;
	setp.eq.s32 	%p21, %r59, %r32;
	@%p21 bra 	$L__BB0_26;
	bra.uni 	$L__BB0_3;
$L__BB0_15:
	and.b32  	%r22, %r32, 7;
	setp.lt.u32 	%p5, %r32, 8;
	mov.b32 	%r68, 0;
	@%p5 bra 	$L__BB0_18;
	and.b32  	%r68, %r32, 2147483640;
	mov.b32 	%r66, 0;
	mul.wide.s32 	%rd9, %r33, 8;
$L__BB0_17:
	.pragma "nounroll";
	mad.lo.s32 	%r40, %r66, %r33, %r1;
	mul.wide.s32 	%rd7, %r40, 8;
	add.s64 	%rd8, %rd3, %rd7;
	mov.f32 	%f25, 0f00000000;
	st.global.v2.f32 	[%rd8], {%f25, %f25};
	add.s64 	%rd10, %rd8, %rd9;
	st.global.v2.f32 	[%rd10], {%f25, %f25};
	add.s64 	%rd11, %rd10, %rd9;
	st.global.v2.f32 	[%rd11], {%f25, %f25};
	add.s64 	%rd12, %rd11, %rd9;
	st.global.v2.f32 	[%rd12], {%f25, %f25};
	add.s64 	%rd13, %rd12, %rd9;
	st.global.v2.f32 	[%rd13], {%f25, %f25};
	add.s64 	%rd14, %rd13, %rd9;
	st.global.v2.f32 	[%rd14], {%f25, %f25};
	add.s64 	%rd15, %rd14, %rd9;
	st.global.v2.f32 	[%rd15], {%f25, %f25};
	add.s64 	%rd16, %rd15, %rd9;
	st.global.v2.f32 	[%rd16], {%f25, %f25};
	add.s32 	%r66, %r66, 8;
	setp.ne.s32 	%p6, %r66, %r68;
	@%p6 bra 	$L__BB0_17;
$L__BB0_18:
	setp.eq.s32 	%p7, %r22, 0;
	@%p7 bra 	$L__BB0_26;
	and.b32  	%r27, %r32, 3;
	setp.lt.u32 	%p8, %r22, 4;
	@%p8 bra 	$L__BB0_21;
	mad.lo.s32 	%r41, %r68, %r33, %r1;
	mul.wide.s32 	%rd17, %r41, 8;
	add.s64 	%rd18, %rd3, %rd17;
	mov.f32 	%f26, 0f00000000;
	st.global.v2.f32 	[%rd18], {%f26, %f26};
	mul.wide.s32 	%rd19, %r33, 8;
	add.s64 	%rd20, %rd18, %rd19;
	st.global.v2.f32 	[%rd20], {%f26, %f26};
	add.s64 	%rd21, %rd20, %rd19;
	st.global.v2.f32 	[%rd21], {%f26, %f26};
	add.s64 	%rd22, %rd21, %rd19;
	st.global.v2.f32 	[%rd22], {%f26, %f26};
	add.s32 	%r68, %r68, 4;
$L__BB0_21:
	setp.eq.s32 	%p9, %r27, 0;
	@%p9 bra 	$L__BB0_26;
	setp.eq.s32 	%p10, %r27, 1;
	@%p10 bra 	$L__BB0_24;
	mad.lo.s32 	%r42, %r68, %r33, %r1;
	mul.wide.s32 	%rd23, %r42, 8;
	add.s64 	%rd24, %rd3, %rd23;
	mov.f32 	%f27, 0f00000000;
	st.global.v2.f32 	[%rd24], {%f27, %f27};
	mul.wide.s32 	%rd25, %r33, 8;
	add.s64 	%rd26, %rd24, %rd25;
	st.global.v2.f32 	[%rd26], {%f27, %f27};
	add.s32 	%r68, %r68, 2;
$L__BB0_24:
	and.b32  	%r43, %r32, 1;
	setp.eq.b32 	%p11, %r43, 1;
	not.pred 	%p12, %p11;
	@%p12 bra 	$L__BB0_26;
	mad.lo.s32 	%r44, %r68, %r33, %r1;
	mul.wide.s32 	%rd27, %r44, 8;
	add.s64 	%rd28, %rd3, %rd27;
	mov.f32 	%f28, 0f00000000;
	st.global.v2.f32 	[%rd28], {%f28, %f28};
$L__BB0_26:
	ret;

}


// ===== COMPILED SASS (sm_100) =====

	.target	sm_100

	.elftype	@"ET_EXEC"


//--------------------- .note.nv.tkinfo           --------------------------
	.section	.note.nv.tkinfo,"",@"SHT_NOTE"
	.sectionflags	@"SHF_NOTE_NV_TKINFO"
	.tkinfo
        /*0018*/ 	.word	0x00000002
        /*0030*/ 	.string	""
        /*0030*/ 	.string	"ptxas"
        /*0030*/ 	.string	"Cuda compilation tools, release 13.0, V13.0.88"
        /*0030*/ 	.string	"Build cuda_13.0.r13.0/compiler.36424714_0"
        /*0030*/ 	.string	"-arch sm_100 -m 64 "



//--------------------- .note.nv.cuinfo           --------------------------
	.section	.note.nv.cuinfo,"",@"SHT_NOTE"
	.sectionflags	@"SHF_NOTE_NV_CUINFO"
        /*0018*/ 	.short	0x0002
        /*001a*/ 	.short	0x0064
        /*001c*/ 	.short	0x0082
	.zero		2


//--------------------- .nv.info                  --------------------------
	.section	.nv.info,"",@"SHT_CUDA_INFO"
	.align	4


	//----- nvinfo : EIATTR_REGCOUNT
	.align		4
        /*0000*/ 	.byte	0x04, 0x2f
        /*0002*/ 	.short	(.L_1 - .L_0)
	.align		4
.L_0:
        /*0004*/ 	.word	index@(_Z16compute_M_kernelPK6float2S1_iiiPS_)
        /*0008*/ 	.word	0x0000001f


	//----- nvinfo : EIATTR_FRAME_SIZE
	.align		4
.L_1:
        /*000c*/ 	.byte	0x04, 0x11
        /*000e*/ 	.short	(.L_3 - .L_2)
	.align		4
.L_2:
        /*0010*/ 	.word	index@(_Z16compute_M_kernelPK6float2S1_iiiPS_)
        /*0014*/ 	.word	0x00000000


	//----- nvinfo : EIATTR_MIN_STACK_SIZE
	.align		4
.L_3:
        /*0018*/ 	.byte	0x04, 0x12
        /*001a*/ 	.short	(.L_5 - .L_4)
	.align		4
.L_4:
        /*001c*/ 	.word	index@(_Z16compute_M_kernelPK6float2S1_iiiPS_)
        /*0020*/ 	.word	0x00000000
.L_5:


//--------------------- .nv.compat                --------------------------
	.section	.nv.compat,"",@"SHT_CUDA_COMPAT_INFO"
	.align	4
        /*0000*/ 	.byte	0x02, 0x09, 0x00, 0x00, 0x02, 0x02, 0x01, 0x00, 0x02, 0x05, 0x05, 0x00, 0x03, 0x07, 0x01, 0x01
        /*0010*/ 	.byte	0x02, 0x03, 0x00, 0x00, 0x02, 0x06, 0x01, 0x00, 0x04, 0x0b, 0x08, 0x00, 0x09, 0x00, 0x00, 0x00
        /*0020*/ 	.byte	0x00, 0x00, 0x00, 0x00


//--------------------- .nv.info._Z16compute_M_kernelPK6float2S1_iiiPS_ --------------------------
	.section	.nv.info._Z16compute_M_kernelPK6float2S1_iiiPS_,"",@"SHT_CUDA_INFO"
	.sectionflags	@""
	.align	4


	//----- nvinfo : EIATTR_CUDA_API_VERSION
	.align		4
        /*0000*/ 	.byte	0x04, 0x37
        /*0002*/ 	.short	(.L_7 - .L_6)
.L_6:
        /*0004*/ 	.word	0x00000082


	//----- nvinfo : EIATTR_KPARAM_INFO
	.align		4
.L_7:
        /*0008*/ 	.byte	0x04, 0x17
        /*000a*/ 	.short	(.L_9 - .L_8)
.L_8:
        /*000c*/ 	.word	0x00000000
        /*0010*/ 	.short	0x0005
        /*0012*/ 	.short	0x0020
        /*0014*/ 	.byte	0x00, 0xf5, 0x21, 0x00


	//----- nvinfo : EIATTR_KPARAM_INFO
	.align		4
.L_9:
        /*0018*/ 	.byte	0x04, 0x17
        /*001a*/ 	.short	(.L_11 - .L_10)
.L_10:
        /*001c*/ 	.word	0x00000000
        /*0020*/ 	.short	0x0004
        /*0022*/ 	.short	0x0018
        /*0024*/ 	.byte	0x00, 0xf0, 0x11, 0x00


	//----- nvinfo : EIATTR_KPARAM_INFO
	.align		4
.L_11:
        /*0028*/ 	.byte	0x04, 0x17
        /*002a*/ 	.short	(.L_13 - .L_12)
.L_12:
        /*002c*/ 	.word	0x00000000
        /*0030*/ 	.short	0x0003
        /*0032*/ 	.short	0x0014
        /*0034*/ 	.byte	0x00, 0xf0, 0x11, 0x00


	//----- nvinfo : EIATTR_KPARAM_INFO
	.align		4
.L_13:
        /*0038*/ 	.byte	0x04, 0x17
        /*003a*/ 	.short	(.L_15 - .L_14)
.L_14:
        /*003c*/ 	.word	0x00000000
        /*0040*/ 	.short	0x0002
        /*0042*/ 	.short	0x0010
        /*0044*/ 	.byte	0x00, 0xf0, 0x11, 0x00


	//----- nvinfo : EIATTR_KPARAM_INFO
	.align		4
.L_15:
        /*0048*/ 	.byte	0x04, 0x17
        /*004a*/ 	.short	(.L_17 - .L_16)
.L_16:
        /*004c*/ 	.word	0x00000000
        /*0050*/ 	.short	0x0001
        /*0052*/ 	.short	0x0008
        /*0054*/ 	.byte	0x00, 0xf5, 0x21, 0x00


	//----- nvinfo : EIATTR_KPARAM_INFO
	.align		4
.L_17:
        /*0058*/ 	.byte	0x04, 0x17
        /*005a*/ 	.short	(.L_19 - .L_18)
.L_18:
        /*005c*/ 	.word	0x00000000
        /*0060*/ 	.short	0x0000
        /*0062*/ 	.short	0x0000
        /*0064*/ 	.byte	0x00, 0xf5, 0x21, 0x00


	//----- nvinfo : EIATTR_SPARSE_MMA_MASK
	.align		4
.L_19:
        /*0068*/ 	.byte	0x03, 0x50
        /*006a*/ 	.short	0x0000


	//----- nvinfo : EIATTR_MAXREG_COUNT
	.align		4
        /*006c*/ 	.byte	0x03, 0x1b
        /*006e*/ 	.short	0x00ff


	//----- nvinfo : EIATTR_MERCURY_ISA_VERSION
	.align		4
        /*0070*/ 	.byte	0x03, 0x5f
        /*0072*/ 	.short	0x0101


	//----- nvinfo : EIATTR_VRC_CTA_INIT_COUNT
	.align		4
        /*0074*/ 	.byte	0x02, 0x4a
	.zero		1
	.zero		1


	//----- nvinfo : EIATTR_EXIT_INSTR_OFFSETS
	.align		4
        /*0078*/ 	.byte	0x04, 0x1c
        /*007a*/ 	.short	(.L_21 - .L_20)


	//   ....[0]....
.L_20:
        /*007c*/ 	.word	0x00000080


	//   ....[1]....
        /*0080*/ 	.word	0x00000c80


	//   ....[2]....
        /*0084*/ 	.word	0x00000e60


	//   ....[3]....
        /*0088*/ 	.word	0x00000f60


	//   ....[4]....
        /*008c*/ 	.word	0x00001020


	//   ....[5]....
        /*0090*/ 	.word	0x00001070


	//----- nvinfo : EIATTR_CBANK_PARAM_SIZE
	.align		4
.L_21:
        /*0094*/ 	.byte	0x03, 0x19
        /*0096*/ 	.short	0x0028


	//----- nvinfo : EIATTR_PARAM_CBANK
	.align		4
        /*0098*/ 	.byte	0x04, 0x0a
        /*009a*/ 	.short	(.L_23 - .L_22)
	.align		4
.L_22:
        /*009c*/ 	.word	index@(.nv.constant0._Z16compute_M_kernelPK6float2S1_iiiPS_)
        /*00a0*/ 	.short	0x0380
        /*00a2*/ 	.short	0x0028


	//----- nvinfo : EIATTR_SW_WAR
	.align		4
.L_23:
        /*00a4*/ 	.byte	0x04, 0x36
        /*00a6*/ 	.short	(.L_25 - .L_24)
.L_24:
        /*00a8*/ 	.word	0x00000008
.L_25:


//--------------------- .nv.callgraph             --------------------------
	.section	.nv.callgraph,"",@"SHT_CUDA_CALLGRAPH"
	.align	4
	.sectionentsize	8
	.align		4
        /*0000*/ 	.word	0x00000000
	.align		4
        /*0004*/ 	.word	0xffffffff
	.align		4
        /*0008*/ 	.word	0x00000000
	.align		4
        /*000c*/ 	.word	0xfffffffe
	.align		4
        /*0010*/ 	.word	0x00000000
	.align		4
        /*0014*/ 	.word	0xfffffffd
	.align		4
        /*0018*/ 	.word	0x00000000
	.align		4
        /*001c*/ 	.word	0xfffffffc


//--------------------- .text._Z16compute_M_kernelPK6float2S1_iiiPS_ --------------------------
	.section	.text._Z16compute_M_kernelPK6float2S1_iiiPS_,"ax",@progbits
	.align	128
        .global         _Z16compute_M_kernelPK6float2S1_iiiPS_
        .type           _Z16compute_M_kernelPK6float2S1_iiiPS_,@function
        .size           _Z16compute_M_kernelPK6float2S1_iiiPS_,(.L_x_12 - _Z16compute_M_kernelPK6float2S1_iiiPS_)
        .other          _Z16compute_M_kernelPK6float2S1_iiiPS_,@"STO_CUDA_ENTRY STV_DEFAULT"
_Z16compute_M_kernelPK6float2S1_iiiPS_:
.text._Z16compute_M_kernelPK6float2S1_iiiPS_:
[----:B------:R-:W-:Y:S01]  /*0000*/  LDC R1, c[0x0][0x37c] ;  /* 0x0000df00ff017b82 */ /* 0x000fe20000000800 */
[----:B------:R-:W0:Y:S07]  /*0010*/  S2R R5, SR_TID.X ;  /* 0x0000000000057919 */ /* 0x000e2e0000002100 */
[----:B------:R-:W0:Y:S08]  /*0020*/  S2UR UR4, SR_CTAID.X ;  /* 0x00000000000479c3 */ /* 0x000e300000002500 */
[----:B------:R-:W0:Y:S08]  /*0030*/  LDC R0, c[0x0][0x360] ;  /* 0x0000d800ff007b82 */ /* 0x000e300000000800 */
[----:B------:R-:W1:Y:S01]  /*0040*/  LDC.64 R2, c[0x0][0x390] ;  /* 0x0000e400ff027b82 */ /* 0x000e620000000a00 */
[----:B0-----:R-:W-:Y:S01]  /*0050*/  IMAD R0, R0, UR4, R5 ;  /* 0x0000000400007c24 */ /* 0x001fe2000f8e0205 */
[----:B-1----:R-:W-:-:S04]  /*0060*/  ISETP.GE.AND P0, PT, R2, 0x1, PT ;  /* 0x000000010200780c */ /* 0x002fc80003f06270 */
[----:B------:R-:W-:-:S13]  /*0070*/  ISETP.GE.OR P0, PT, R0, R3, !P0 ;  /* 0x000000030000720c */ /* 0x000fda0004706670 */
[----:B------:R-:W-:Y:S05]  /*0080*/  @P0 EXIT ;  /* 0x000000000000094d */ /* 0x000fea0003800000 */
[----:B------:R-:W0:Y:S01]  /*0090*/  LDCU UR5, c[0x0][0x398] ;  /* 0x00007300ff0577ac */ /* 0x000e220008000800 */
[----:B------:R-:W1:Y:S01]  /*00a0*/  LDCU.64 UR10, c[0x0][0x358] ;  /* 0x00006b00ff0a77ac */ /* 0x000e620008000a00 */
[----:B0-----:R-:W-:-:S09]  /*00b0*/  UISETP.GE.AND UP0, UPT, UR5, 0x1, UPT ;  /* 0x000000010500788c */ /* 0x001fd2000bf06270 */
[----:B-1----:R-:W-:Y:S05]  /*00c0*/  BRA.U !UP0, `(.L_x_0) ;  /* 0x0000000908f47547 */ /* 0x002fea000b800000 */
[----:B------:R-:W-:Y:S02]  /*00d0*/  ULOP3.LUT UR4, UR5, 0x7ffffff8, URZ, 0xc0, !UPT ;  /* 0x7ffffff805047892 */ /* 0x000fe4000f8ec0ff */
[----:B------:R-:W-:Y:S01]  /*00e0*/  IMAD R2, R0, UR5, RZ ;  /* 0x0000000500027c24 */ /* 0x000fe2000f8e02ff */
[----:B------:R-:W-:Y:S02]  /*00f0*/  ULOP3.LUT UR8, UR5, 0x7, URZ, 0xc0, !UPT ;  /* 0x0000000705087892 */ /* 0x000fe4000f8ec0ff */
[----:B------:R-:W-:-:S03]  /*0100*/  UIADD3 UR6, UPT, UPT, -UR4, URZ, URZ ;  /* 0x000000ff04067290 */ /* 0x000fc6000fffe1ff */
[----:B------:R-:W-:-:S09]  /*0110*/  UMOV UR4, URZ ;  /* 0x000000ff00047c82 */ /* 0x000fd20008000000 */
.L_x_6:
[----:B0-----:R-:W0:Y:S01]  /*0120*/  LDCU UR12, c[0x0][0x398] ;  /* 0x00007300ff0c77ac */ /* 0x001e220008000800 */
[----:B------:R-:W1:Y:S01]  /*0130*/  LDC R5, c[0x0][0x394] ;  /* 0x0000e500ff057b82 */ /* 0x000e620000000800 */
[----:B------:R-:W-:Y:S01]  /*0140*/  CS2R R6, SRZ ;  /* 0x0000000000067805 */ /* 0x000fe2000001ff00 */
[----:B------:R-:W-:Y:S01]  /*0150*/  UMOV UR5, URZ ;  /* 0x000000ff00057c82 */ /* 0x000fe20008000000 */
[----:B0-----:R-:W-:Y:S01]  /*0160*/  UISETP.GE.U32.AND UP0, UPT, UR12, 0x8, UPT ;  /* 0x000000080c00788c */ /* 0x001fe2000bf06070 */
[----:B-1----:R-:W-:-:S08]  /*0170*/  IMAD R5, R5, UR4, RZ ;  /* 0x0000000405057c24 */ /* 0x002fd0000f8e02ff */
[----:B------:R-:W-:Y:S05]  /*0180*/  BRA.U !UP0, `(.L_x_1) ;  /* 0x0000000508407547 */ /* 0x000fea000b800000 */
[----:B------:R-:W-:Y:S01]  /*0190*/  IADD3 R4, PT, PT, R0, R5, RZ ;  /* 0x0000000500047210 */ /* 0x000fe20007ffe0ff */
[----:B------:R-:W-:Y:S01]  /*01a0*/  HFMA2 R6, -RZ, RZ, 0, 0 ;  /* 0x00000000ff067431 */ /* 0x000fe200000001ff */
[----:B------:R-:W-:Y:S01]  /*01b0*/  MOV R3, R2 ;  /* 0x0000000200037202 */ /* 0x000fe20000000f00 */
[----:B------:R-:W-:Y:S02]  /*01c0*/  ULOP3.LUT UR7, UR12, 0x7ffffff8, URZ, 0xc0, !UPT ;  /* 0x7ffffff80c077892 */ /* 0x000fe4000f8ec0ff */
[----:B------:R-:W-:Y:S01]  /*01d0*/  IMAD R4, R4, UR12, RZ ;  /* 0x0000000c04047c24 */ /* 0x000fe2000f8e02ff */
[----:B------:R-:W-:-:S09]  /*01e0*/  UMOV UR5, UR6 ;  /* 0x0000000600057c82 */ /* 0x000fd20008000000 */
.L_x_2:
[----:B------:R-:W0:Y:S08]  /*01f0*/  LDC.64 R20, c[0x0][0x388] ;  /* 0x0000e200ff147b82 */ /* 0x000e300000000a00 */
[----:B------:R-:W1:Y:S01]  /*0200*/  LDC.64 R26, c[0x0][0x380] ;  /* 0x0000e000ff1a7b82 */ /* 0x000e620000000a00 */
[----:B0-----:R-:W-:-:S05]  /*0210*/  IMAD.WIDE R20, R3, 0x8, R20 ;  /* 0x0000000803147825 */ /* 0x001fca00078e0214 */
[----:B------:R-:W2:Y:S01]  /*0220*/  LDG.E.64 R16, desc[UR10][R20.64] ;  /* 0x0000000a14107981 */ /* 0x000ea2000c1e1b00 */
[----:B-1----:R-:W-:-:S03]  /*0230*/  IMAD.WIDE R26, R4, 0x8, R26 ;  /* 0x00000008041a7825 */ /* 0x002fc600078e021a */
[----:B------:R-:W3:Y:S04]  /*0240*/  LDG.E.64 R8, desc[UR10][R20.64+0x8] ;  /* 0x0000080a14087981 */ /* 0x000ee8000c1e1b00 */
[----:B------:R-:W2:Y:S04]  /*0250*/  LDG.E.64 R18, desc[UR10][R26.64] ;  /* 0x0000000a1a127981 */ /* 0x000ea8000c1e1b00 */
[----:B------:R-:W3:Y:S04]  /*0260*/  LDG.E.64 R10, desc[UR10][R26.64+0x8] ;  /* 0x0000080a1a0a7981 */ /* 0x000ee8000c1e1b00 */
[----:B------:R-:W4:Y:S04]  /*0270*/  LDG.E.64 R12, desc[UR10][R20.64+0x10] ;  /* 0x0000100a140c7981 */ /* 0x000f28000c1e1b00 */
[----:B------:R-:W4:Y:S01]  /*0280*/  LDG.E.64 R14, desc[UR10][R26.64+0x10] ;  /* 0x0000100a1a0e7981 */ /* 0x000f22000c1e1b00 */
[-C--:B--2---:R-:W-:Y:S01]  /*0290*/  FMUL R23, R17, R19.reuse ;  /* 0x0000001311177220 */ /* 0x084fe20000400000 */
[----:B------:R-:W-:-:S03]  /*02a0*/  FMUL R22, R16, R19 ;  /* 0x0000001310167220 */ /* 0x000fc60000400000 */
[-C--:B------:R-:W-:Y:S01]  /*02b0*/  FFMA R23, R16, R18.reuse, R23 ;  /* 0x0000001210177223 */ /* 0x080fe20000000017 */
[----:B------:R-:W-:Y:S02]  /*02c0*/  FFMA R22, R17, R18, -R22 ;  /* 0x0000001211167223 */ /* 0x000fe40000000816 */
[----:B------:R-:W2:Y:S04]  /*02d0*/  LDG.E.64 R16, desc[UR10][R20.64+0x18] ;  /* 0x0000180a14107981 */ /* 0x000ea8000c1e1b00 */
[----:B------:R-:W2:Y:S01]  /*02e0*/  LDG.E.64 R18, desc[UR10][R26.64+0x18] ;  /* 0x0000180a1a127981 */ /* 0x000ea2000c1e1b00 */
[----:B------:R-:W-:Y:S01]  /*02f0*/  FADD R6, R23, R6 ;  /* 0x0000000617067221 */ /* 0x000fe20000000000 */
[-C--:B---3--:R-:W-:Y:S01]  /*0300*/  FMUL R23, R9, R11.reuse ;  /* 0x0000000b09177220 */ /* 0x088fe20000400000 */
[----:B------:R-:W-:Y:S01]  /*0310*/  FMUL R24, R8, R11 ;  /* 0x0000000b08187220 */ /* 0x000fe20000400000 */
[----:B------:R-:W-:-:S02]  /*0320*/  FADD R22, R22, R7 ;  /* 0x0000000716167221 */ /* 0x000fc40000000000 */
[-C--:B------:R-:W-:Y:S01]  /*0330*/  FFMA R23, R8, R10.reuse, R23 ;  /* 0x0000000a08177223 */ /* 0x080fe20000000017 */
[----:B------:R-:W-:Y:S01]  /*0340*/  FFMA R9, R9, R10, -R24 ;  /* 0x0000000a09097223 */ /* 0x000fe20000000818 */
[CC--:B----4-:R-:W-:Y:S01]  /*0350*/  FMUL R7, R13.reuse, R15.reuse ;  /* 0x0000000f0d077220 */ /* 0x0d0fe20000400000 */
[----:B------:R-:W3:Y:S01]  /*0360*/  LDG.E.64 R10, desc[UR10][R20.64+0x20] ;  /* 0x0000200a140a7981 */ /* 0x000ee2000c1e1b00 */
[----:B------:R-:W-:Y:S01]  /*0370*/  FADD R23, R6, R23 ;  /* 0x0000001706177221 */ /* 0x000fe20000000000 */
[----:B------:R-:W-:Y:S01]  /*0380*/  FADD R6, R22, R9 ;  /* 0x0000000916067221 */ /* 0x000fe20000000000 */
[C---:B------:R-:W-:Y:S01]  /*0390*/  FMUL R22, R12.reuse, R15 ;  /* 0x0000000f0c167220 */ /* 0x040fe20000400000 */
[----:B------:R-:W3:Y:S01]  /*03a0*/  LDG.E.64 R8, desc[UR10][R26.64+0x20] ;  /* 0x0000200a1a087981 */ /* 0x000ee2000c1e1b00 */
[-C--:B------:R-:W-:Y:S02]  /*03b0*/  FFMA R24, R12, R14.reuse, R7 ;  /* 0x0000000e0c187223 */ /* 0x080fe40000000007 */
[----:B------:R-:W-:-:S02]  /*03c0*/  FFMA R7, R13, R14, -R22 ;  /* 0x0000000e0d077223 */ /* 0x000fc40000000816 */
[----:B------:R-:W4:Y:S04]  /*03d0*/  LDG.E.64 R12, desc[UR10][R20.64+0x28] ;  /* 0x0000280a140c7981 */ /* 0x000f28000c1e1b00 */
[----:B------:R-:W4:Y:S01]  /*03e0*/  LDG.E.64 R14, desc[UR10][R26.64+0x28] ;  /* 0x0000280a1a0e7981 */ /* 0x000f22000c1e1b00 */
[----:B------:R-:W-:-:S03]  /*03f0*/  FADD R24, R23, R24 ;  /* 0x0000001817187221 */ /* 0x000fc60000000000 */
[----:B------:R-:W5:Y:S01]  /*0400*/  LDG.E.64 R22, desc[UR10][R26.64+0x38] ;  /* 0x0000380a1a167981 */ /* 0x000f62000c1e1b00 */
[-C--:B--2---:R-:W-:Y:S01]  /*0410*/  FMUL R25, R17, R19.reuse ;  /* 0x0000001311197220 */ /* 0x084fe20000400000 */
[----:B------:R-:W-:-:S03]  /*0420*/  FMUL R28, R16, R19 ;  /* 0x00000013101c7220 */ /* 0x000fc60000400000 */
[-C--:B------:R-:W-:Y:S01]  /*0430*/  FFMA R25, R16, R18.reuse, R25 ;  /* 0x0000001210197223 */ /* 0x080fe20000000019 */
[----:B------:R-:W-:Y:S02]  /*0440*/  FFMA R28, R17, R18, -R28 ;  /* 0x00000012111c7223 */ /* 0x000fe4000000081c */
[----:B------:R-:W2:Y:S04]  /*0450*/  LDG.E.64 R16, desc[UR10][R20.64+0x30] ;  /* 0x0000300a14107981 */ /* 0x000ea8000c1e1b00 */
[----:B------:R-:W2:Y:S04]  /*0460*/  LDG.E.64 R18, desc[UR10][R26.64+0x30] ;  /* 0x0000300a1a127981 */ /* 0x000ea8000c1e1b00 */
[----:B------:R-:W5:Y:S01]  /*0470*/  LDG.E.64 R20, desc[UR10][R20.64+0x38] ;  /* 0x0000380a14147981 */ /* 0x000f62000c1e1b00 */
[----:B------:R-:W-:Y:S01]  /*0480*/  FADD R7, R6, R7 ;  /* 0x0000000706077221 */ /* 0x000fe20000000000 */
[----:B------:R-:W-:Y:S01]  /*0490*/  FADD R24, R24, R25 ;  /* 0x0000001918187221 */ /* 0x000fe20000000000 */
[-C--:B---3--:R-:W-:Y:S01]  /*04a0*/  FMUL R25, R11, R9.reuse ;  /* 0x000000090b197220 */ /* 0x088fe20000400000 */
[----:B------:R-:W-:Y:S01]  /*04b0*/  FMUL R6, R10, R9 ;  /* 0x000000090a067220 */ /* 0x000fe20000400000 */
[----:B------:R-:W-:-:S02]  /*04c0*/  FADD R7, R7, R28 ;  /* 0x0000001c07077221 */ /* 0x000fc40000000000 */
[-C--:B------:R-:W-:Y:S01]  /*04d0*/  FFMA R25, R10, R8.reuse, R25 ;  /* 0x000000080a197223 */ /* 0x080fe20000000019 */
[----:B------:R-:W-:Y:S01]  /*04e0*/  FFMA R6, R11, R8, -R6 ;  /* 0x000000080b067223 */ /* 0x000fe20000000806 */
[-C--:B----4-:R-:W-:Y:S01]  /*04f0*/  FMUL R8, R12, R15.reuse ;  /* 0x0000000f0c087220 */ /* 0x090fe20000400000 */
[----:B------:R-:W-:Y:S01]  /*0500*/  FMUL R9, R13, R15 ;  /* 0x0000000f0d097220 */ /* 0x000fe20000400000 */
[----:B------:R-:W-:Y:S01]  /*0510*/  UIADD3 UR5, UPT, UPT, UR5, 0x8, URZ ;  /* 0x0000000805057890 */ /* 0x000fe2000fffe0ff */
[----:B------:R-:W-:Y:S01]  /*0520*/  FADD R6, R7, R6 ;  /* 0x0000000607067221 */ /* 0x000fe20000000000 */
[-C--:B------:R-:W-:Y:S01]  /*0530*/  FFMA R13, R13, R14.reuse, -R8 ;  /* 0x0000000e0d0d7223 */ /* 0x080fe20000000808 */
[----:B------:R-:W-:Y:S01]  /*0540*/  FADD R24, R24, R25 ;  /* 0x0000001918187221 */ /* 0x000fe20000000000 */
[----:B------:R-:W-:Y:S01]  /*0550*/  FFMA R9, R12, R14, R9 ;  /* 0x0000000e0c097223 */ /* 0x000fe20000000009 */
[----:B------:R-:W-:Y:S01]  /*0560*/  UISETP.NE.AND UP0, UPT, UR5, URZ, UPT ;  /* 0x000000ff0500728c */ /* 0x000fe2000bf05270 */
[----:B------:R-:W-:-:S02]  /*0570*/  FADD R6, R6, R13 ;  /* 0x0000000d06067221 */ /* 0x000fc40000000000 */
[----:B------:R-:W-:Y:S01]  /*0580*/  FADD R9, R24, R9 ;  /* 0x0000000918097221 */ /* 0x000fe20000000000 */
[----:B------:R-:W-:Y:S02]  /*0590*/  IADD3 R3, PT, PT, R3, 0x8, RZ ;  /* 0x0000000803037810 */ /* 0x000fe40007ffe0ff */
[----:B------:R-:W-:Y:S01]  /*05a0*/  IADD3 R4, PT, PT, R4, 0x8, RZ ;  /* 0x0000000804047810 */ /* 0x000fe20007ffe0ff */
[-C--:B--2---:R-:W-:Y:S01]  /*05b0*/  FMUL R7, R17, R19.reuse ;  /* 0x0000001311077220 */ /* 0x084fe20000400000 */
[----:B------:R-:W-:-:S03]  /*05c0*/  FMUL R8, R16, R19 ;  /* 0x0000001310087220 */ /* 0x000fc60000400000 */
[-C--:B------:R-:W-:Y:S01]  /*05d0*/  FFMA R16, R16, R18.reuse, R7 ;  /* 0x0000001210107223 */ /* 0x080fe20000000007 */
[----:B------:R-:W-:Y:S01]  /*05e0*/  FFMA R17, R17, R18, -R8 ;  /* 0x0000001211117223 */ /* 0x000fe20000000808 */
[-C--:B-----5:R-:W-:Y:S01]  /*05f0*/  FMUL R7, R21, R23.reuse ;  /* 0x0000001715077220 */ /* 0x0a0fe20000400000 */
[----:B------:R-:W-:Y:S01]  /*0600*/  FMUL R8, R20, R23 ;  /* 0x0000001714087220 */ /* 0x000fe20000400000 */
[----:B------:R-:W-:Y:S01]  /*0610*/  FADD R9, R9, R16 ;  /* 0x0000001009097221 */ /* 0x000fe20000000000 */
[----:B------:R-:W-:Y:S01]  /*0620*/  FADD R17, R6, R17 ;  /* 0x0000001106117221 */ /* 0x000fe20000000000 */
[-C--:B------:R-:W-:Y:S01]  /*0630*/  FFMA R6, R20, R22.reuse, R7 ;  /* 0x0000001614067223 */ /* 0x080fe20000000007 */
[----:B------:R-:W-:-:S03]  /*0640*/  FFMA R8, R21, R22, -R8 ;  /* 0x0000001615087223 */ /* 0x000fc60000000808 */
[----:B------:R-:W-:Y:S01]  /*0650*/  FADD R6, R9, R6 ;  /* 0x0000000609067221 */ /* 0x000fe20000000000 */
[----:B------:R-:W-:Y:S01]  /*0660*/  FADD R7, R17, R8 ;  /* 0x0000000811077221 */ /* 0x000fe20000000000 */
[----:B------:R-:W-:Y:S06]  /*0670*/  BRA.U UP0, `(.L_x_2) ;  /* 0xfffffff900dc7547 */ /* 0x000fec000b83ffff */
[----:B------:R-:W-:-:S05]  /*0680*/  UMOV UR5, UR7 ;  /* 0x0000000700057c82 */ /* 0x000fca0008000000 */
.L_x_1:
[----:B------:R-:W-:-:S09]  /*0690*/  UISETP.NE.AND UP0, UPT, UR8, URZ, UPT ;  /* 0x000000ff0800728c */ /* 0x000fd2000bf05270 */
[----:B------:R-:W-:Y:S05]  /*06a0*/  BRA.U !UP0, `(.L_x_3) ;  /* 0x0000000508587547 */ /* 0x000fea000b800000 */
[----:B------:R-:W-:Y:S02]  /*06b0*/  UIADD3 UR7, UPT, UPT, UR8, -0x1, URZ ;  /* 0xffffffff08077890 */ /* 0x000fe4000fffe0ff */
[----:B------:R-:W-:Y:S02]  /*06c0*/  ULOP3.LUT UP1, UR9, UR12, 0x3, URZ, 0xc0, !UPT ;  /* 0x000000030c097892 */ /* 0x000fe4000f82c0ff */
[----:B------:R-:W-:-:S09]  /*06d0*/  UISETP.GE.U32.AND UP0, UPT, UR7, 0x3, UPT ;  /* 0x000000030700788c */ /* 0x000fd2000bf06070 */
[----:B------:R-:W-:Y:S05]  /*06e0*/  BRA.U !UP0, `(.L_x_4) ;  /* 0x00000001089c7547 */ /* 0x000fea000b800000 */
[----:B------:R-:W0:Y:S01]  /*06f0*/  LDC.64 R24, c[0x0][0x388] ;  /* 0x0000e200ff187b82 */ /* 0x000e220000000a00 */
[----:B------:R-:W-:-:S05]  /*0700*/  IADD3 R3, PT, PT, R2, UR5, RZ ;  /* 0x0000000502037c10 */ /* 0x000fca000fffe0ff */
[----:B------:R-:W-:Y:S02]  /*0710*/  IMAD R9, R5, UR12, R3 ;  /* 0x0000000c05097c24 */ /* 0x000fe4000f8e0203 */
        /* <DEDUP_REMOVED lines=8> */
[----:B------:R-:W4:Y:S04]  /*07a0*/  LDG.E.64 R8, desc[UR10][R26.64+0x10] ;  /* 0x0000100a1a087981 */ /* 0x000f28000c1e1b00 */
[----:B------:R-:W5:Y:S04]  /*07b0*/  LDG.E.64 R20, desc[UR10][R24.64+0x18] ;  /* 0x0000180a18147981 */ /* 0x000f68000c1e1b00 */
[----:B------:R-:W5:Y:S01]  /*07c0*/  LDG.E.64 R22, desc[UR10][R26.64+0x18] ;  /* 0x0000180a1a167981 */ /* 0x000f62000c1e1b00 */
[----:B------:R-:W-:Y:S01]  /*07d0*/  UIADD3 UR5, UPT, UPT, UR5, 0x4, URZ ;  /* 0x0000000405057890 */ /* 0x000fe2000fffe0ff */
[-C--:B--2---:R-:W-:Y:S01]  /*07e0*/  FMUL R3, R17, R19.reuse ;  /* 0x0000001311037220 */ /* 0x084fe20000400000 */
[----:B------:R-:W-:-:S03]  /*07f0*/  FMUL R4, R16, R19 ;  /* 0x0000001310047220 */ /* 0x000fc60000400000 */
[-C--:B------:R-:W-:Y:S01]  /*0800*/  FFMA R3, R16, R18.reuse, R3 ;  /* 0x0000001210037223 */ /* 0x080fe20000000003 */
[----:B------:R-:W-:-:S03]  /*0810*/  FFMA R4, R17, R18, -R4 ;  /* 0x0000001211047223 */ /* 0x000fc60000000804 */
[----:B------:R-:W-:Y:S01]  /*0820*/  FADD R3, R6, R3 ;  /* 0x0000000306037221 */ /* 0x000fe20000000000 */
[-C--:B---3--:R-:W-:Y:S01]  /*0830*/  FMUL R6, R14, R13.reuse ;  /* 0x0000000d0e067220 */ /* 0x088fe20000400000 */
[----:B------:R-:W-:Y:S01]  /*0840*/  FMUL R17, R15, R13 ;  /* 0x0000000d0f117220 */ /* 0x000fe20000400000 */
[----:B------:R-:W-:Y:S01]  /*0850*/  FADD R4, R7, R4 ;  /* 0x0000000407047221 */ /* 0x000fe20000000000 */
[-C--:B----4-:R-:W-:Y:S01]  /*0860*/  FMUL R7, R11, R9.reuse ;  /* 0x000000090b077220 */ /* 0x090fe20000400000 */
[-C--:B------:R-:W-:Y:S01]  /*0870*/  FFMA R15, R15, R12.reuse, -R6 ;  /* 0x0000000c0f0f7223 */ /* 0x080fe20000000806 */
[----:B------:R-:W-:Y:S01]  /*0880*/  FMUL R6, R10, R9 ;  /* 0x000000090a067220 */ /* 0x000fe20000400000 */
[----:B------:R-:W-:Y:S01]  /*0890*/  FFMA R14, R14, R12, R17 ;  /* 0x0000000c0e0e7223 */ /* 0x000fe20000000011 */
[-C--:B------:R-:W-:Y:S01]  /*08a0*/  FFMA R10, R10, R8.reuse, R7 ;  /* 0x000000080a0a7223 */ /* 0x080fe20000000007 */
[----:B------:R-:W-:Y:S01]  /*08b0*/  FADD R4, R4, R15 ;  /* 0x0000000f04047221 */ /* 0x000fe20000000000 */
[----:B------:R-:W-:Y:S01]  /*08c0*/  FFMA R11, R11, R8, -R6 ;  /* 0x000000080b0b7223 */ /* 0x000fe20000000806 */
[----:B------:R-:W-:Y:S01]  /*08d0*/  FADD R3, R3, R14 ;  /* 0x0000000e03037221 */ /* 0x000fe20000000000 */
[-C--:B-----5:R-:W-:Y:S01]  /*08e0*/  FMUL R7, R21, R23.reuse ;  /* 0x0000001715077220 */ /* 0x0a0fe20000400000 */
[----:B------:R-:W-:Y:S01]  /*08f0*/  FMUL R8, R20, R23 ;  /* 0x0000001714087220 */ /* 0x000fe20000400000 */
[----:B------:R-:W-:Y:S01]  /*0900*/  FADD R4, R4, R11 ;  /* 0x0000000b04047221 */ /* 0x000fe20000000000 */
[----:B------:R-:W-:Y:S01]  /*0910*/  FADD R3, R3, R10 ;  /* 0x0000000a03037221 */ /* 0x000fe20000000000 */
[-C--:B------:R-:W-:Y:S01]  /*0920*/  FFMA R6, R20, R22.reuse, R7 ;  /* 0x0000001614067223 */ /* 0x080fe20000000007 */
[----:B------:R-:W-:-:S03]  /*0930*/  FFMA R7, R21, R22, -R8 ;  /* 0x0000001615077223 */ /* 0x000fc60000000808 */
[----:B------:R-:W-:Y:S01]  /*0940*/  FADD R6, R3, R6 ;  /* 0x0000000603067221 */ /* 0x000fe20000000000 */
[----:B------:R-:W-:-:S07]  /*0950*/  FADD R7, R4, R7 ;  /* 0x0000000704077221 */ /* 0x000fce0000000000 */
.L_x_4:
[----:B------:R-:W-:Y:S05]  /*0960*/  BRA.U !UP1, `(.L_x_3) ;  /* 0x0000000109a87547 */ /* 0x000fea000b800000 */
[----:B------:R-:W-:Y:S02]  /*0970*/  UISETP.NE.AND UP0, UPT, UR9, 0x1, UPT ;  /* 0x000000010900788c */ /* 0x000fe4000bf05270 */
[----:B------:R-:W-:-:S04]  /*0980*/  ULOP3.LUT UR7, UR12, 0x1, URZ, 0xc0, !UPT ;  /* 0x000000010c077892 */ /* 0x000fc8000f8ec0ff */
[----:B------:R-:W-:-:S03]  /*0990*/  UISETP.NE.U32.AND UP1, UPT, UR7, 0x1, UPT ;  /* 0x000000010700788c */ /* 0x000fc6000bf25070 */
[----:B------:R-:W-:Y:S08]  /*09a0*/  BRA.U !UP0, `(.L_x_5) ;  /* 0x00000001085c7547 */ /* 0x000ff0000b800000 */
        /* <DEDUP_REMOVED lines=9> */
[----:B------:R-:W3:Y:S01]  /*0a40*/  LDG.E.64 R10, desc[UR10][R14.64+0x8] ;  /* 0x0000080a0e0a7981 */ /* 0x000ee2000c1e1b00 */
[----:B------:R-:W-:Y:S01]  /*0a50*/  UIADD3 UR5, UPT, UPT, UR5, 0x2, URZ ;  /* 0x0000000205057890 */ /* 0x000fe2000fffe0ff */
[-C--:B--2---:R-:W-:Y:S01]  /*0a60*/  FMUL R3, R17, R19.reuse ;  /* 0x0000001311037220 */ /* 0x084fe20000400000 */
[----:B------:R-:W-:-:S03]  /*0a70*/  FMUL R4, R16, R19 ;  /* 0x0000001310047220 */ /* 0x000fc60000400000 */
[-C--:B------:R-:W-:Y:S01]  /*0a80*/  FFMA R3, R16, R18.reuse, R3 ;  /* 0x0000001210037223 */ /* 0x080fe20000000003 */
[----:B------:R-:W-:Y:S01]  /*0a90*/  FFMA R4, R17, R18, -R4 ;  /* 0x0000001211047223 */ /* 0x000fe20000000804 */
[-C--:B---3--:R-:W-:Y:S01]  /*0aa0*/  FMUL R17, R9, R11.reuse ;  /* 0x0000000b09117220 */ /* 0x088fe20000400000 */
[----:B------:R-:W-:Y:S01]  /*0ab0*/  FMUL R16, R8, R11 ;  /* 0x0000000b08107220 */ /* 0x000fe20000400000 */
[----:B------:R-:W-:Y:S01]  /*0ac0*/  FADD R3, R6, R3 ;  /* 0x0000000306037221 */ /* 0x000fe20000000000 */
[----:B------:R-:W-:Y:S01]  /*0ad0*/  FADD R4, R7, R4 ;  /* 0x0000000407047221 */ /* 0x000fe20000000000 */
[-C--:B------:R-:W-:Y:S01]  /*0ae0*/  FFMA R6, R8, R10.reuse, R17 ;  /* 0x0000000a08067223 */ /* 0x080fe20000000011 */
[----:B------:R-:W-:-:S03]  /*0af0*/  FFMA R7, R9, R10, -R16 ;  /* 0x0000000a09077223 */ /* 0x000fc60000000810 */
[----:B------:R-:W-:Y:S01]  /*0b00*/  FADD R6, R3, R6 ;  /* 0x0000000603067221 */ /* 0x000fe20000000000 */
[----:B------:R-:W-:-:S07]  /*0b10*/  FADD R7, R4, R7 ;  /* 0x0000000704077221 */ /* 0x000fce0000000000 */
.L_x_5:
[----:B------:R-:W-:Y:S05]  /*0b20*/  BRA.U UP1, `(.L_x_3) ;  /* 0x0000000101387547 */ /* 0x000fea000b800000 */
[----:B------:R-:W0:Y:S01]  /*0b30*/  LDC.64 R8, c[0x0][0x388] ;  /* 0x0000e200ff087b82 */ /* 0x000e220000000a00 */
[----:B------:R-:W-:-:S05]  /*0b40*/  IADD3 R3, PT, PT, R2, UR5, RZ ;  /* 0x0000000502037c10 */ /* 0x000fca000fffe0ff */
[----:B------:R-:W-:Y:S02]  /*0b50*/  IMAD R13, R5, UR12, R3 ;  /* 0x0000000c050d7c24 */ /* 0x000fe4000f8e0203 */
[----:B------:R-:W1:Y:S01]  /*0b60*/  LDC.64 R10, c[0x0][0x380] ;  /* 0x0000e000ff0a7b82 */ /* 0x000e620000000a00 */
[----:B0-----:R-:W-:-:S06]  /*0b70*/  IMAD.WIDE R8, R3, 0x8, R8 ;  /* 0x0000000803087825 */ /* 0x001fcc00078e0208 */
[----:B------:R-:W2:Y:S01]  /*0b80*/  LDG.E.64 R8, desc[UR10][R8.64] ;  /* 0x0000000a08087981 */ /* 0x000ea2000c1e1b00 */
[----:B-1----:R-:W-:-:S06]  /*0b90*/  IMAD.WIDE R10, R13, 0x8, R10 ;  /* 0x000000080d0a7825 */ /* 0x002fcc00078e020a */
[----:B------:R-:W2:Y:S02]  /*0ba0*/  LDG.E.64 R10, desc[UR10][R10.64] ;  /* 0x0000000a0a0a7981 */ /* 0x000ea4000c1e1b00 */
[-C--:B--2---:R-:W-:Y:S01]  /*0bb0*/  FMUL R3, R9, R11.reuse ;  /* 0x0000000b09037220 */ /* 0x084fe20000400000 */
[----:B------:R-:W-:-:S03]  /*0bc0*/  FMUL R4, R8, R11 ;  /* 0x0000000b08047220 */ /* 0x000fc60000400000 */
[-C--:B------:R-:W-:Y:S01]  /*0bd0*/  FFMA R3, R8, R10.reuse, R3 ;  /* 0x0000000a08037223 */ /* 0x080fe20000000003 */
[----:B------:R-:W-:-:S03]  /*0be0*/  FFMA R4, R9, R10, -R4 ;  /* 0x0000000a09047223 */ /* 0x000fc60000000804 */
[----:B------:R-:W-:Y:S01]  /*0bf0*/  FADD R6, R6, R3 ;  /* 0x0000000306067221 */ /* 0x000fe20000000000 */
[----:B------:R-:W-:-:S07]  /*0c00*/  FADD R7, R7, R4 ;  /* 0x0000000407077221 */ /* 0x000fce0000000000 */
.L_x_3:
[----:B------:R-:W0:Y:S01]  /*0c10*/  LDC R3, c[0x0][0x390] ;  /* 0x0000e400ff037b82 */ /* 0x000e220000000800 */
[----:B------:R-:W-:Y:S01]  /*0c20*/  UIADD3 UR4, UPT, UPT, UR4, 0x1, URZ ;  /* 0x0000000104047890 */ /* 0x000fe2000fffe0ff */
[----:B------:R-:W-:-:S06]  /*0c30*/  IADD3 R5, PT, PT, R0, R5, RZ ;  /* 0x0000000500057210 */ /* 0x000fcc0007ffe0ff */
[----:B------:R-:W1:Y:S01]  /*0c40*/  LDC.64 R8, c[0x0][0x3a0] ;  /* 0x0000e800ff087b82 */ /* 0x000e620000000a00 */
[----:B0-----:R-:W-:Y:S01]  /*0c50*/  ISETP.NE.AND P0, PT, R3, UR4, PT ;  /* 0x0000000403007c0c */ /* 0x001fe2000bf05270 */
[----:B-1----:R-:W-:-:S05]  /*0c60*/  IMAD.WIDE R4, R5, 0x8, R8 ;  /* 0x0000000805047825 */ /* 0x002fca00078e0208 */
[----:B------:R0:W-:Y:S07]  /*0c70*/  STG.E.64 desc[UR10][R4.64], R6 ;  /* 0x0000000604007986 */ /* 0x0001ee000c101b0a */
[----:B------:R-:W-:Y:S05]  /*0c80*/  @!P0 EXIT ;  /* 0x000000000000894d */ /* 0x000fea0003800000 */
[----:B------:R-:W-:Y:S05]  /*0c90*/  BRA `(.L_x_6) ;  /* 0xfffffff400207947 */ /* 0x000fea000383ffff */
.L_x_0:
[C---:B------:R-:W-:Y:S01]  /*0ca0*/  ISETP.GE.U32.AND P1, PT, R2.reuse, 0x8, PT ;  /* 0x000000080200780c */ /* 0x040fe20003f26070 */
[----:B------:R-:W-:Y:S01]  /*0cb0*/  HFMA2 R4, -RZ, RZ, 0, 0 ;  /* 0x00000000ff047431 */ /* 0x000fe200000001ff */
[----:B------:R-:W-:-:S04]  /*0cc0*/  LOP3.LUT R5, R2, 0x7, RZ, 0xc0, !PT ;  /* 0x0000000702057812 */ /* 0x000fc800078ec0ff */
[----:B------:R-:W-:-:S07]  /*0cd0*/  ISETP.NE.AND P0, PT, R5, RZ, PT ;  /* 0x000000ff0500720c */ /* 0x000fce0003f05270 */
[----:B------:R-:W-:Y:S06]  /*0ce0*/  @!P1 BRA `(.L_x_7) ;  /* 0x00000000005c9947 */ /* 0x000fec0003800000 */
[----:B------:R-:W0:Y:S01]  /*0cf0*/  LDC.64 R22, c[0x0][0x3a0] ;  /* 0x0000e800ff167b82 */ /* 0x000e220000000a00 */
[----:B------:R-:W-:Y:S01]  /*0d00*/  LOP3.LUT R4, R2, 0x7ffffff8, RZ, 0xc0, !PT ;  /* 0x7ffffff802047812 */ /* 0x000fe200078ec0ff */
[----:B------:R-:W-:-:S06]  /*0d10*/  UMOV UR4, URZ ;  /* 0x000000ff00047c82 */ /* 0x000fcc0008000000 */
.L_x_8:
[----:B-1----:R-:W-:Y:S01]  /*0d20*/  IMAD R7, R3, UR4, R0 ;  /* 0x0000000403077c24 */ /* 0x002fe2000f8e0200 */
[----:B------:R-:W-:-:S03]  /*0d30*/  UIADD3 UR4, UPT, UPT, UR4, 0x8, URZ ;  /* 0x0000000804047890 */ /* 0x000fc6000fffe0ff */
[----:B0-----:R-:W-:-:S03]  /*0d40*/  IMAD.WIDE R6, R7, 0x8, R22 ;  /* 0x0000000807067825 */ /* 0x001fc600078e0216 */
[----:B------:R-:W-:Y:S02]  /*0d50*/  ISETP.NE.AND P1, PT, R4, UR4, PT ;  /* 0x0000000404007c0c */ /* 0x000fe4000bf25270 */
[----:B------:R1:W-:Y:S01]  /*0d60*/  STG.E.64 desc[UR10][R6.64], RZ ;  /* 0x000000ff06007986 */ /* 0x0003e2000c101b0a */
[----:B------:R-:W-:-:S05]  /*0d70*/  IMAD.WIDE R8, R3, 0x8, R6 ;  /* 0x0000000803087825 */ /* 0x000fca00078e0206 */
        /* <DEDUP_REMOVED lines=13> */
[----:B------:R-:W-:Y:S05]  /*0e50*/  @P1 BRA `(.L_x_8) ;  /* 0xfffffffc00b01947 */ /* 0x000fea000383ffff */
.L_x_7:
[----:B------:R-:W-:Y:S05]  /*0e60*/  @!P0 EXIT ;  /* 0x000000000000894d */ /* 0x000fea0003800000 */
[----:B------:R-:W-:Y:S02]  /*0e70*/  ISETP.GE.U32.AND P0, PT, R5, 0x4, PT ;  /* 0x000000040500780c */ /* 0x000fe40003f06070 */
[----:B-1----:R-:W-:-:S04]  /*0e80*/  LOP3.LUT R14, R2, 0x3, RZ, 0xc0, !PT ;  /* 0x00000003020e7812 */ /* 0x002fc800078ec0ff */
[----:B------:R-:W-:-:S07]  /*0e90*/  ISETP.NE.AND P1, PT, R14, RZ, PT ;  /* 0x000000ff0e00720c */ /* 0x000fce0003f25270 */
[----:B------:R-:W-:Y:S06]  /*0ea0*/  @!P0 BRA `(.L_x_9) ;  /* 0x00000000002c8947 */ /* 0x000fec0003800000 */
[----:B------:R-:W0:Y:S01]  /*0eb0*/  LDC.64 R6, c[0x0][0x3a0] ;  /* 0x0000e800ff067b82 */ /* 0x000e220000000a00 */
[C---:B------:R-:W-:Y:S01]  /*0ec0*/  IMAD R5, R4.reuse, R3, R0 ;  /* 0x0000000304057224 */ /* 0x040fe200078e0200 */
[----:B------:R-:W-:-:S03]  /*0ed0*/  IADD3 R4, PT, PT, R4, 0x4, RZ ;  /* 0x0000000404047810 */ /* 0x000fc60007ffe0ff */
[----:B0-----:R-:W-:-:S05]  /*0ee0*/  IMAD.WIDE R6, R5, 0x8, R6 ;  /* 0x0000000805067825 */ /* 0x001fca00078e0206 */
[----:B------:R0:W-:Y:S01]  /*0ef0*/  STG.E.64 desc[UR10][R6.64], RZ ;  /* 0x000000ff06007986 */ /* 0x0001e2000c101b0a */
[----:B------:R-:W-:-:S05]  /*0f00*/  IMAD.WIDE R8, R3, 0x8, R6 ;  /* 0x0000000803087825 */ /* 0x000fca00078e0206 */
[----:B------:R0:W-:Y:S01]  /*0f10*/  STG.E.64 desc[UR10][R8.64], RZ ;  /* 0x000000ff08007986 */ /* 0x0001e2000c101b0a */
[----:B------:R-:W-:-:S05]  /*0f20*/  IMAD.WIDE R10, R3, 0x8, R8 ;  /* 0x00000008030a7825 */ /* 0x000fca00078e0208 */
[----:B------:R0:W-:Y:S01]  /*0f30*/  STG.E.64 desc[UR10][R10.64], RZ ;  /* 0x000000ff0a007986 */ /* 0x0001e2000c101b0a */
[----:B------:R-:W-:-:S05]  /*0f40*/  IMAD.WIDE R12, R3, 0x8, R10 ;  /* 0x00000008030c7825 */ /* 0x000fca00078e020a */
[----:B------:R0:W-:Y:S02]  /*0f50*/  STG.E.64 desc[UR10][R12.64], RZ ;  /* 0x000000ff0c007986 */ /* 0x0001e4000c101b0a */
.L_x_9:
[----:B------:R-:W-:Y:S05]  /*0f60*/  @!P1 EXIT ;  /* 0x000000000000994d */ /* 0x000fea0003800000 */
[----:B------:R-:W-:Y:S02]  /*0f70*/  ISETP.NE.AND P0, PT, R14, 0x1, PT ;  /* 0x000000010e00780c */ /* 0x000fe40003f05270 */
[----:B------:R-:W-:-:S04]  /*0f80*/  LOP3.LUT R2, R2, 0x1, RZ, 0xc0, !PT ;  /* 0x0000000102027812 */ /* 0x000fc800078ec0ff */
[----:B------:R-:W-:-:S07]  /*0f90*/  ISETP.NE.U32.AND P1, PT, R2, 0x1, PT ;  /* 0x000000010200780c */ /* 0x000fce0003f25070 */
[----:B------:R-:W-:Y:S06]  /*0fa0*/  @!P0 BRA `(.L_x_10) ;  /* 0x00000000001c8947 */ /* 0x000fec0003800000 */
[----:B0-----:R-:W0:Y:S01]  /*0fb0*/  LDC.64 R6, c[0x0][0x3a0] ;  /* 0x0000e800ff067b82 */ /* 0x001e220000000a00 */
[C---:B------:R-:W-:Y:S01]  /*0fc0*/  IMAD R5, R4.reuse, R3, R0 ;  /* 0x0000000304057224 */ /* 0x040fe200078e0200 */
[----:B------:R-:W-:-:S03]  /*0fd0*/  IADD3 R4, PT, PT, R4, 0x2, RZ ;  /* 0x0000000204047810 */ /* 0x000fc60007ffe0ff */
[----:B0-----:R-:W-:-:S05]  /*0fe0*/  IMAD.WIDE R6, R5, 0x8, R6 ;  /* 0x0000000805067825 */ /* 0x001fca00078e0206 */
[----:B------:R1:W-:Y:S01]  /*0ff0*/  STG.E.64 desc[UR10][R6.64], RZ ;  /* 0x000000ff06007986 */ /* 0x0003e2000c101b0a */
[----:B------:R-:W-:-:S05]  /*1000*/  IMAD.WIDE R8, R3, 0x8, R6 ;  /* 0x0000000803087825 */ /* 0x000fca00078e0206 */
[----:B------:R1:W-:Y:S02]  /*1010*/  STG.E.64 desc[UR10][R8.64], RZ ;  /* 0x000000ff08007986 */ /* 0x0003e4000c101b0a */
.L_x_10:
[----:B------:R-:W-:Y:S05]  /*1020*/  @P1 EXIT ;  /* 0x000000000000194d */ /* 0x000fea0003800000 */
[----:B01----:R-:W0:Y:S01]  /*1030*/  LDC.64 R6, c[0x0][0x3a0] ;  /* 0x0000e800ff067b82 */ /* 0x003e220000000a00 */
[----:B------:R-:W-:-:S04]  /*1040*/  IMAD R3, R4, R3, R0 ;  /* 0x0000000304037224 */ /* 0x000fc800078e0200 */
[----:B0-----:R-:W-:-:S05]  /*1050*/  IMAD.WIDE R2, R3, 0x8, R6 ;  /* 0x0000000803027825 */ /* 0x001fca00078e0206 */
[----:B------:R-:W-:Y:S01]  /*1060*/  STG.E.64 desc[UR10][R2.64], RZ ;  /* 0x000000ff02007986 */ /* 0x000fe2000c101b0a */
[----:B------:R-:W-:Y:S05]  /*1070*/  EXIT ;  /* 0x000000000000794d */ /* 0x000fea0003800000 */
.L_x_11:
[----:B------:R-:W-:-:S00]  /*1080*/  BRA `(.L_x_11) ;  /* 0xfffffffc00fc7947 */ /* 0x000fc0000383ffff */
[----:B------:R-:W-:-:S00]  /*1090*/  NOP ;  /* 0x0000000000007918 */ /* 0x000fc00000000000 */
        /* <DEDUP_REMOVED lines=14> */
.L_x_12:


//--------------------- .nv.shared.reserved.0     --------------------------
	.section	.nv.shared.reserved.0,"aw",@nobits
	.weak		__nv_reservedSMEM_offset_0_alias
	.size		__nv_reservedSMEM_offset_0_alias, 0, 64
	.other		__nv_reservedSMEM_offset_0_alias,@"STO_CUDA_RESERVED_SHARED STV_DEFAULT"
__nv_reservedSMEM_offset_0_alias:
	.zero		0
	.zero		64


//--------------------- .nv.constant0._Z16compute_M_kernelPK6float2S1_iiiPS_ --------------------------
	.section	.nv.constant0._Z16compute_M_kernelPK6float2S1_iiiPS_,"a",@progbits
	.sectionflags	@""
	.align	4
.nv.constant0._Z16compute_M_kernelPK6float2S1_iiiPS_:
	.zero		936


//--------------------- SYMBOLS --------------------------

	.type		.nv.reservedSmem.offset0,@object
	.size		.nv.reservedSmem.offset0,0x4
